//
// Generated by NVIDIA NVVM Compiler
//
// Compiler Build ID: CL-36424714
// Cuda compilation tools, release 13.0, V13.0.88
// Based on NVVM 20.0.0
//

.version 9.0
.target sm_100
.address_size 64

	// .globl	_Z15division_kernelPdS_ii

.visible .entry _Z15division_kernelPdS_ii(
	.param .u64 .ptr .align 1 _Z15division_kernelPdS_ii_param_0,
	.param .u64 .ptr .align 1 _Z15division_kernelPdS_ii_param_1,
	.param .u32 _Z15division_kernelPdS_ii_param_2,
	.param .u32 _Z15division_kernelPdS_ii_param_3
)
{
	.reg .pred 	%p<13>;
	.reg .b32 	%r<51>;
	.reg .b64 	%rd<31>;
	.reg .b64 	%fd<68>;

	ld.param.u64 	%rd5, [_Z15division_kernelPdS_ii_param_0];
	ld.param.u64 	%rd4, [_Z15division_kernelPdS_ii_param_1];
	ld.param.u32 	%r26, [_Z15division_kernelPdS_ii_param_2];
	ld.param.u32 	%r27, [_Z15division_kernelPdS_ii_param_3];
	cvta.to.global.u64 	%rd1, %rd5;
	mov.u32 	%r28, %ctaid.x;
	mov.u32 	%r29, %ntid.x;
	mov.u32 	%r30, %tid.x;
	mad.lo.s32 	%r1, %r28, %r29, %r30;
	setp.le.s32 	%p1, %r1, %r26;
	setp.ge.s32 	%p2, %r1, %r27;
	or.pred  	%p3, %p1, %p2;
	@%p3 bra 	$L__BB0_15;
	mul.lo.s32 	%r2, %r27, %r1;
	add.s32 	%r3, %r2, %r26;
	mul.wide.s32 	%rd6, %r3, 8;
	add.s64 	%rd2, %rd1, %rd6;
	ld.global.f64 	%fd2, [%rd2];
	mul.lo.s32 	%r4, %r27, %r26;
	add.s32 	%r31, %r4, %r26;
	mul.wide.s32 	%rd7, %r31, 8;
	add.s64 	%rd8, %rd1, %rd7;
	ld.global.f64 	%fd3, [%rd8];
	div.rn.f64 	%fd1, %fd2, %fd3;
	add.s32 	%r49, %r26, 1;
	setp.ge.s32 	%p4, %r49, %r27;
	@%p4 bra 	$L__BB0_14;
	not.b32 	%r32, %r26;
	add.s32 	%r6, %r27, %r32;
	sub.s32 	%r33, %r27, %r26;
	add.s32 	%r34, %r33, -2;
	and.b32  	%r7, %r6, 7;
	setp.lt.u32 	%p5, %r34, 7;
	@%p5 bra 	$L__BB0_6;
	and.b32  	%r35, %r6, -8;
	neg.s32 	%r46, %r35;
	add.s64 	%rd3, %rd1, 32;
	mad.lo.s32 	%r36, %r26, %r27, %r26;
	add.s32 	%r45, %r36, 1;
	add.s32 	%r44, %r3, 1;
	mov.u32 	%r47, %r26;
$L__BB0_4:
	.pragma "nounroll";
	mul.wide.s32 	%rd9, %r45, 8;
	add.s64 	%rd10, %rd3, %rd9;
	mul.wide.s32 	%rd11, %r44, 8;
	add.s64 	%rd12, %rd3, %rd11;
	ld.global.f64 	%fd4, [%rd10+-32];
	mul.f64 	%fd5, %fd1, %fd4;
	ld.global.f64 	%fd6, [%rd12+-32];
	sub.f64 	%fd7, %fd6, %fd5;
	st.global.f64 	[%rd12+-32], %fd7;
	ld.global.f64 	%fd8, [%rd10+-24];
	mul.f64 	%fd9, %fd1, %fd8;
	ld.global.f64 	%fd10, [%rd12+-24];
	sub.f64 	%fd11, %fd10, %fd9;
	st.global.f64 	[%rd12+-24], %fd11;
	ld.global.f64 	%fd12, [%rd10+-16];
	mul.f64 	%fd13, %fd1, %fd12;
	ld.global.f64 	%fd14, [%rd12+-16];
	sub.f64 	%fd15, %fd14, %fd13;
	st.global.f64 	[%rd12+-16], %fd15;
	ld.global.f64 	%fd16, [%rd10+-8];
	mul.f64 	%fd17, %fd1, %fd16;
	ld.global.f64 	%fd18, [%rd12+-8];
	sub.f64 	%fd19, %fd18, %fd17;
	st.global.f64 	[%rd12+-8], %fd19;
	ld.global.f64 	%fd20, [%rd10];
	mul.f64 	%fd21, %fd1, %fd20;
	ld.global.f64 	%fd22, [%rd12];
	sub.f64 	%fd23, %fd22, %fd21;
	st.global.f64 	[%rd12], %fd23;
	ld.global.f64 	%fd24, [%rd10+8];
	mul.f64 	%fd25, %fd1, %fd24;
	ld.global.f64 	%fd26, [%rd12+8];
	sub.f64 	%fd27, %fd26, %fd25;
	st.global.f64 	[%rd12+8], %fd27;
	ld.global.f64 	%fd28, [%rd10+16];
	mul.f64 	%fd29, %fd1, %fd28;
	ld.global.f64 	%fd30, [%rd12+16];
	sub.f64 	%fd31, %fd30, %fd29;
	st.global.f64 	[%rd12+16], %fd31;
	ld.global.f64 	%fd32, [%rd10+24];
	mul.f64 	%fd33, %fd1, %fd32;
	ld.global.f64 	%fd34, [%rd12+24];
	sub.f64 	%fd35, %fd34, %fd33;
	st.global.f64 	[%rd12+24], %fd35;
	add.s32 	%r47, %r47, 8;
	add.s32 	%r46, %r46, 8;
	add.s32 	%r45, %r45, 8;
	add.s32 	%r44, %r44, 8;
	setp.ne.s32 	%p6, %r46, 0;
	@%p6 bra 	$L__BB0_4;
	add.s32 	%r49, %r47, 1;
$L__BB0_6:
	setp.eq.s32 	%p7, %r7, 0;
	@%p7 bra 	$L__BB0_14;
	and.b32  	%r21, %r6, 3;
	setp.lt.u32 	%p8, %r7, 4;
	@%p8 bra 	$L__BB0_9;
	add.s32 	%r37, %r49, %r4;
	mul.wide.s32 	%rd13, %r37, 8;
	add.s64 	%rd14, %rd1, %rd13;
	ld.global.f64 	%fd36, [%rd14];
	mul.f64 	%fd37, %fd1, %fd36;
	add.s32 	%r38, %r49, %r2;
	mul.wide.s32 	%rd15, %r38, 8;
	add.s64 	%rd16, %rd1, %rd15;
	ld.global.f64 	%fd38, [%rd16];
	sub.f64 	%fd39, %fd38, %fd37;
	st.global.f64 	[%rd16], %fd39;
	ld.global.f64 	%fd40, [%rd14+8];
	mul.f64 	%fd41, %fd1, %fd40;
	ld.global.f64 	%fd42, [%rd16+8];
	sub.f64 	%fd43, %fd42, %fd41;
	st.global.f64 	[%rd16+8], %fd43;
	ld.global.f64 	%fd44, [%rd14+16];
	mul.f64 	%fd45, %fd1, %fd44;
	ld.global.f64 	%fd46, [%rd16+16];
	sub.f64 	%fd47, %fd46, %fd45;
	st.global.f64 	[%rd16+16], %fd47;
	ld.global.f64 	%fd48, [%rd14+24];
	mul.f64 	%fd49, %fd1, %fd48;
	ld.global.f64 	%fd50, [%rd16+24];
	sub.f64 	%fd51, %fd50, %fd49;
	st.global.f64 	[%rd16+24], %fd51;
	add.s32 	%r49, %r49, 4;
$L__BB0_9:
	setp.eq.s32 	%p9, %r21, 0;
	@%p9 bra 	$L__BB0_14;
	setp.eq.s32 	%p10, %r21, 1;
	@%p10 bra 	$L__BB0_12;
	add.s32 	%r39, %r49, %r4;
	mul.wide.s32 	%rd17, %r39, 8;
	add.s64 	%rd18, %rd1, %rd17;
	ld.global.f64 	%fd52, [%rd18];
	mul.f64 	%fd53, %fd1, %fd52;
	add.s32 	%r40, %r49, %r2;
	mul.wide.s32 	%rd19, %r40, 8;
	add.s64 	%rd20, %rd1, %rd19;
	ld.global.f64 	%fd54, [%rd20];
	sub.f64 	%fd55, %fd54, %fd53;
	st.global.f64 	[%rd20], %fd55;
	ld.global.f64 	%fd56, [%rd18+8];
	mul.f64 	%fd57, %fd1, %fd56;
	ld.global.f64 	%fd58, [%rd20+8];
	sub.f64 	%fd59, %fd58, %fd57;
	st.global.f64 	[%rd20+8], %fd59;
	add.s32 	%r49, %r49, 2;
$L__BB0_12:
	and.b32  	%r41, %r6, 1;
	setp.eq.b32 	%p11, %r41, 1;
	not.pred 	%p12, %p11;
	@%p12 bra 	$L__BB0_14;
	add.s32 	%r42, %r49, %r4;
	mul.wide.s32 	%rd21, %r42, 8;
	add.s64 	%rd22, %rd1, %rd21;
	ld.global.f64 	%fd60, [%rd22];
	mul.f64 	%fd61, %fd1, %fd60;
	add.s32 	%r43, %r49, %r2;
	mul.wide.s32 	%rd23, %r43, 8;
	add.s64 	%rd24, %rd1, %rd23;
	ld.global.f64 	%fd62, [%rd24];
	sub.f64 	%fd63, %fd62, %fd61;
	st.global.f64 	[%rd24], %fd63;
$L__BB0_14:
	cvta.to.global.u64 	%rd25, %rd4;
	mul.wide.s32 	%rd26, %r26, 8;
	add.s64 	%rd27, %rd25, %rd26;
	ld.global.f64 	%fd64, [%rd27];
	mul.f64 	%fd65, %fd1, %fd64;
	mul.wide.s32 	%rd28, %r1, 8;
	add.s64 	%rd29, %rd25, %rd28;
	ld.global.f64 	%fd66, [%rd29];
	sub.f64 	%fd67, %fd66, %fd65;
	st.global.f64 	[%rd29], %fd67;
	mov.b64 	%rd30, 0;
	st.global.u64 	[%rd2], %rd30;
$L__BB0_15:
	ret;

}


// ===== COMPILED SASS (sm_100) =====

	.target	sm_100

	.elftype	@"ET_EXEC"


//--------------------- .note.nv.tkinfo           --------------------------
	.section	.note.nv.tkinfo,"",@"SHT_NOTE"
	.sectionflags	@"SHF_NOTE_NV_TKINFO"
	.tkinfo
        /*0018*/ 	.word	0x00000002
        /*0030*/ 	.string	""
        /*0030*/ 	.string	"ptxas"
        /*0030*/ 	.string	"Cuda compilation tools, release 13.0, V13.0.88"
        /*0030*/ 	.string	"Build cuda_13.0.r13.0/compiler.36424714_0"
        /*0030*/ 	.string	"-arch sm_100 -m 64 "



//--------------------- .note.nv.cuinfo           --------------------------
	.section	.note.nv.cuinfo,"",@"SHT_NOTE"
	.sectionflags	@"SHF_NOTE_NV_CUINFO"
        /*0018*/ 	.short	0x0002
        /*001a*/ 	.short	0x0064
        /*001c*/ 	.short	0x0082
	.zero		2


//--------------------- .nv.info                  --------------------------
	.section	.nv.info,"",@"SHT_CUDA_INFO"
	.align	4


	//----- nvinfo : EIATTR_REGCOUNT
	.align		4
        /*0000*/ 	.byte	0x04, 0x2f
        /*0002*/ 	.short	(.L_1 - .L_0)
	.align		4
.L_0:
        /*0004*/ 	.word	index@(_Z15division_kernelPdS_ii)
        /*0008*/ 	.word	0x00000020


	//----- nvinfo : EIATTR_FRAME_SIZE
	.align		4
.L_1:
        /*000c*/ 	.byte	0x04, 0x11
        /*000e*/ 	.short	(.L_3 - .L_2)
	.align		4
.L_2:
        /*0010*/ 	.word	index@($__internal_0_$__cuda_sm20_div_rn_f64_full)
        /*0014*/ 	.word	0x00000000


	//----- nvinfo : EIATTR_FRAME_SIZE
	.align		4
.L_3:
        /*0018*/ 	.byte	0x04, 0x11
        /*001a*/ 	.short	(.L_5 - .L_4)
	.align		4
.L_4:
        /*001c*/ 	.word	index@(_Z15division_kernelPdS_ii)
        /*0020*/ 	.word	0x00000000


	//----- nvinfo : EIATTR_MIN_STACK_SIZE
	.align		4
.L_5:
        /*0024*/ 	.byte	0x04, 0x12
        /*0026*/ 	.short	(.L_7 - .L_6)
	.align		4
.L_6:
        /*0028*/ 	.word	index@(_Z15division_kernelPdS_ii)
        /*002c*/ 	.word	0x00000000
.L_7:


//--------------------- .nv.compat                --------------------------
	.section	.nv.compat,"",@"SHT_CUDA_COMPAT_INFO"
	.align	4
        /*0000*/ 	.byte	0x02, 0x09, 0x00, 0x00, 0x02, 0x02, 0x01, 0x00, 0x02, 0x05, 0x05, 0x00, 0x03, 0x07, 0x01, 0x01
        /*0010*/ 	.byte	0x02, 0x03, 0x00, 0x00, 0x02, 0x06, 0x01, 0x00, 0x04, 0x0b, 0x08, 0x00, 0x01, 0x00, 0x00, 0x00
        /*0020*/ 	.byte	0x00, 0x00, 0x00, 0x00


//--------------------- .nv.info._Z15division_kernelPdS_ii --------------------------
	.section	.nv.info._Z15division_kernelPdS_ii,"",@"SHT_CUDA_INFO"
	.sectionflags	@""
	.align	4


	//----- nvinfo : EIATTR_CUDA_API_VERSION
	.align		4
        /*0000*/ 	.byte	0x04, 0x37
        /*0002*/ 	.short	(.L_9 - .L_8)
.L_8:
        /*0004*/ 	.word	0x00000082


	//----- nvinfo : EIATTR_KPARAM_INFO
	.align		4
.L_9:
        /*0008*/ 	.byte	0x04, 0x17
        /*000a*/ 	.short	(.L_11 - .L_10)
.L_10:
        /*000c*/ 	.word	0x00000000
        /*0010*/ 	.short	0x0003
        /*0012*/ 	.short	0x0014
        /*0014*/ 	.byte	0x00, 0xf0, 0x11, 0x00


	//----- nvinfo : EIATTR_KPARAM_INFO
	.align		4
.L_11:
        /*0018*/ 	.byte	0x04, 0x17
        /*001a*/ 	.short	(.L_13 - .L_12)
.L_12:
        /*001c*/ 	.word	0x00000000
        /*0020*/ 	.short	0x0002
        /*0022*/ 	.short	0x0010
        /*0024*/ 	.byte	0x00, 0xf0, 0x11, 0x00


	//----- nvinfo : EIATTR_KPARAM_INFO
	.align		4
.L_13:
        /*0028*/ 	.byte	0x04, 0x17
        /*002a*/ 	.short	(.L_15 - .L_14)
.L_14:
        /*002c*/ 	.word	0x00000000
        /*0030*/ 	.short	0x0001
        /*0032*/ 	.short	0x0008
        /*0034*/ 	.byte	0x00, 0xf5, 0x21, 0x00


	//----- nvinfo : EIATTR_KPARAM_INFO
	.align		4
.L_15:
        /*0038*/ 	.byte	0x04, 0x17
        /*003a*/ 	.short	(.L_17 - .L_16)
.L_16:
        /*003c*/ 	.word	0x00000000
        /*0040*/ 	.short	0x0000
        /*0042*/ 	.short	0x0000
        /*0044*/ 	.byte	0x00, 0xf5, 0x21, 0x00


	//----- nvinfo : EIATTR_SPARSE_MMA_MASK
	.align		4
.L_17:
        /*0048*/ 	.byte	0x03, 0x50
        /*004a*/ 	.short	0x0000


	//----- nvinfo : EIATTR_MAXREG_COUNT
	.align		4
        /*004c*/ 	.byte	0x03, 0x1b
        /*004e*/ 	.short	0x00ff


	//----- nvinfo : EIATTR_MERCURY_ISA_VERSION
	.align		4
        /*0050*/ 	.byte	0x03, 0x5f
        /*0052*/ 	.short	0x0101


	//----- nvinfo : EIATTR_VRC_CTA_INIT_COUNT
	.align		4
        /*0054*/ 	.byte	0x02, 0x4a
	.zero		1
	.zero		1


	//----- nvinfo : EIATTR_EXIT_INSTR_OFFSETS
	.align		4
        /*0058*/ 	.byte	0x04, 0x1c
        /*005a*/ 	.short	(.L_19 - .L_18)


	//   ....[0]....
.L_18:
        /*005c*/ 	.word	0x00000080


	//   ....[1]....
        /*0060*/ 	.word	0x00000a20


	//----- nvinfo : EIATTR_CRS_STACK_SIZE
	.align		4
.L_19:
        /*0064*/ 	.byte	0x04, 0x1e
        /*0066*/ 	.short	(.L_21 - .L_20)
.L_20:
        /*0068*/ 	.word	0x00000000


	//----- nvinfo : EIATTR_CBANK_PARAM_SIZE
	.align		4
.L_21:
        /*006c*/ 	.byte	0x03, 0x19
        /*006e*/ 	.short	0x0018


	//----- nvinfo : EIATTR_PARAM_CBANK
	.align		4
        /*0070*/ 	.byte	0x04, 0x0a
        /*0072*/ 	.short	(.L_23 - .L_22)
	.align		4
.L_22:
        /*0074*/ 	.word	index@(.nv.constant0._Z15division_kernelPdS_ii)
        /*0078*/ 	.short	0x0380
        /*007a*/ 	.short	0x0018


	//----- nvinfo : EIATTR_SW_WAR
	.align		4
.L_23:
        /*007c*/ 	.byte	0x04, 0x36
        /*007e*/ 	.short	(.L_25 - .L_24)
.L_24:
        /*0080*/ 	.word	0x00000008
.L_25:


//--------------------- .nv.callgraph             --------------------------
	.section	.nv.callgraph,"",@"SHT_CUDA_CALLGRAPH"
	.align	4
	.sectionentsize	8
	.align		4
        /*0000*/ 	.word	0x00000000
	.align		4
        /*0004*/ 	.word	0xffffffff
	.align		4
        /*0008*/ 	.word	0x00000000
	.align		4
        /*000c*/ 	.word	0xfffffffe
	.align		4
        /*0010*/ 	.word	0x00000000
	.align		4
        /*0014*/ 	.word	0xfffffffd
	.align		4
        /*0018*/ 	.word	0x00000000
	.align		4
        /*001c*/ 	.word	0xfffffffc


//--------------------- .text._Z15division_kernelPdS_ii --------------------------
	.section	.text._Z15division_kernelPdS_ii,"ax",@progbits
	.align	128
        .global         _Z15division_kernelPdS_ii
        .type           _Z15division_kernelPdS_ii,@function
        .size           _Z15division_kernelPdS_ii,(.L_x_12 - _Z15division_kernelPdS_ii)
        .other          _Z15division_kernelPdS_ii,@"STO_CUDA_ENTRY STV_DEFAULT"
_Z15division_kernelPdS_ii:
.text._Z15division_kernelPdS_ii:
[----:B------:R-:W-:Y:S01]  /*0000*/  LDC R1, c[0x0][0x37c] ;  /* 0x0000df00ff017b82 */ /* 0x000fe20000000800 */
[----:B------:R-:W0:Y:S07]  /*0010*/  S2R R3, SR_TID.X ;  /* 0x0000000000037919 */ /* 0x000e2e0000002100 */
[----:B------:R-:W0:Y:S08]  /*0020*/  S2UR UR4, SR_CTAID.X ;  /* 0x00000000000479c3 */ /* 0x000e300000002500 */
[----:B------:R-:W0:Y:S08]  /*0030*/  LDC R0, c[0x0][0x360] ;  /* 0x0000d800ff007b82 */ /* 0x000e300000000800 */
[----:B------:R-:W1:Y:S01]  /*0040*/  LDC.64 R6, c[0x0][0x390] ;  /* 0x0000e400ff067b82 */ /* 0x000e620000000a00 */
[----:B0-----:R-:W-:-:S05]  /*0050*/  IMAD R0, R0, UR4, R3 ;  /* 0x0000000400007c24 */ /* 0x001fca000f8e0203 */
[----:B-1----:R-:W-:-:S04]  /*0060*/  ISETP.GE.AND P0, PT, R0, R7, PT ;  /* 0x000000070000720c */ /* 0x002fc80003f06270 */
[----:B------:R-:W-:-:S13]  /*0070*/  ISETP.LE.OR P0, PT, R0, R6, P0 ;  /* 0x000000060000720c */ /* 0x000fda0000703670 */
[----:B------:R-:W-:Y:S05]  /*0080*/  @P0 EXIT ;  /* 0x000000000000094d */ /* 0x000fea0003800000 */
[----:B------:R-:W0:Y:S01]  /*0090*/  LDC.64 R10, c[0x0][0x380] ;  /* 0x0000e000ff0a7b82 */ /* 0x000e220000000a00 */
[----:B------:R-:W1:Y:S01]  /*00a0*/  LDCU.64 UR6, c[0x0][0x358] ;  /* 0x00006b00ff0677ac */ /* 0x000e620008000a00 */
[----:B------:R-:W-:-:S04]  /*00b0*/  IMAD R5, R7, R6, R6 ;  /* 0x0000000607057224 */ /* 0x000fc800078e0206 */
[----:B0-----:R-:W-:-:S06]  /*00c0*/  IMAD.WIDE R4, R5, 0x8, R10 ;  /* 0x0000000805047825 */ /* 0x001fcc00078e020a */
[----:B-1----:R-:W2:Y:S01]  /*00d0*/  LDG.E.64 R4, desc[UR6][R4.64] ;  /* 0x0000000604047981 */ /* 0x002ea2000c1e1b00 */
[----:B------:R-:W-:-:S04]  /*00e0*/  IMAD R7, R0, R7, R6 ;  /* 0x0000000700077224 */ /* 0x000fc800078e0206 */
[----:B------:R-:W-:-:S05]  /*00f0*/  IMAD.WIDE R10, R7, 0x8, R10 ;  /* 0x00000008070a7825 */ /* 0x000fca00078e020a */
[----:B------:R-:W3:Y:S01]  /*0100*/  LDG.E.64 R8, desc[UR6][R10.64] ;  /* 0x000000060a087981 */ /* 0x000ee2000c1e1b00 */
[----:B------:R-:W-:Y:S01]  /*0110*/  IMAD.MOV.U32 R2, RZ, RZ, 0x1 ;  /* 0x00000001ff027424 */ /* 0x000fe200078e00ff */
[----:B------:R-:W-:Y:S01]  /*0120*/  BSSY.RECONVERGENT B0, `(.L_x_0) ;  /* 0x0000012000007945 */ /* 0x000fe20003800200 */
[----:B--2---:R-:W0:Y:S01]  /*0130*/  MUFU.RCP64H R3, R5 ;  /* 0x0000000500037308 */ /* 0x004e220000001800 */
[----:B---3--:R-:W-:-:S03]  /*0140*/  FSETP.GEU.AND P1, PT, |R9|, 6.5827683646048100446e-37, PT ;  /* 0x036000000900780b */ /* 0x008fc60003f2e200 */
[----:B0-----:R-:W-:-:S08]  /*0150*/  DFMA R12, -R4, R2, 1 ;  /* 0x3ff00000040c742b */ /* 0x001fd00000000102 */
[----:B------:R-:W-:-:S08]  /*0160*/  DFMA R12, R12, R12, R12 ;  /* 0x0000000c0c0c722b */ /* 0x000fd0000000000c */
[----:B------:R-:W-:-:S08]  /*0170*/  DFMA R12, R2, R12, R2 ;  /* 0x0000000c020c722b */ /* 0x000fd00000000002 */
[----:B------:R-:W-:-:S08]  /*0180*/  DFMA R2, -R4, R12, 1 ;  /* 0x3ff000000402742b */ /* 0x000fd0000000010c */
[----:B------:R-:W-:-:S08]  /*0190*/  DFMA R2, R12, R2, R12 ;  /* 0x000000020c02722b */ /* 0x000fd0000000000c */
[----:B------:R-:W-:-:S08]  /*01a0*/  DMUL R12, R8, R2 ;  /* 0x00000002080c7228 */ /* 0x000fd00000000000 */
[----:B------:R-:W-:-:S08]  /*01b0*/  DFMA R14, -R4, R12, R8 ;  /* 0x0000000c040e722b */ /* 0x000fd00000000108 */
[----:B------:R-:W-:-:S10]  /*01c0*/  DFMA R2, R2, R14, R12 ;  /* 0x0000000e0202722b */ /* 0x000fd4000000000c */
[----:B------:R-:W-:-:S05]  /*01d0*/  FFMA R6, RZ, R5, R3 ;  /* 0x00000005ff067223 */ /* 0x000fca0000000003 */
[----:B------:R-:W-:-:S13]  /*01e0*/  FSETP.GT.AND P0, PT, |R6|, 1.469367938527859385e-39, PT ;  /* 0x001000000600780b */ /* 0x000fda0003f04200 */
[----:B------:R-:W-:Y:S05]  /*01f0*/  @P0 BRA P1, `(.L_x_1) ;  /* 0x0000000000100947 */ /* 0x000fea0000800000 */
[----:B------:R-:W-:-:S07]  /*0200*/  MOV R6, 0x220 ;  /* 0x0000022000067802 */ /* 0x000fce0000000f00 */
[----:B------:R-:W-:Y:S05]  /*0210*/  CALL.REL.NOINC `($__internal_0_$__cuda_sm20_div_rn_f64_full) ;  /* 0x0000000800047944 */ /* 0x000fea0003c00000 */
[----:B------:R-:W-:Y:S02]  /*0220*/  IMAD.MOV.U32 R2, RZ, RZ, R14 ;  /* 0x000000ffff027224 */ /* 0x000fe400078e000e */
[----:B------:R-:W-:-:S07]  /*0230*/  IMAD.MOV.U32 R3, RZ, RZ, R15 ;  /* 0x000000ffff037224 */ /* 0x000fce00078e000f */
.L_x_1:
[----:B------:R-:W-:Y:S05]  /*0240*/  BSYNC.RECONVERGENT B0 ;  /* 0x0000000000007941 */ /* 0x000fea0003800200 */
.L_x_0:
[----:B------:R-:W0:Y:S02]  /*0250*/  LDC.64 R12, c[0x0][0x390] ;  /* 0x0000e400ff0c7b82 */ /* 0x000e240000000a00 */
[----:B0-----:R-:W-:-:S05]  /*0260*/  VIADD R8, R12, 0x1 ;  /* 0x000000010c087836 */ /* 0x001fca0000000000 */
[----:B------:R-:W-:-:S13]  /*0270*/  ISETP.GE.AND P0, PT, R8, R13, PT ;  /* 0x0000000d0800720c */ /* 0x000fda0003f06270 */
[----:B------:R-:W-:Y:S05]  /*0280*/  @P0 BRA `(.L_x_2) ;  /* 0x0000000400c40947 */ /* 0x000fea0003800000 */
[----:B------:R-:W-:Y:S02]  /*0290*/  IADD3 R5, PT, PT, R13, -0x2, -R12 ;  /* 0xfffffffe0d057810 */ /* 0x000fe40007ffe80c */
[----:B------:R-:W-:Y:S02]  /*02a0*/  LOP3.LUT R4, RZ, R12, RZ, 0x33, !PT ;  /* 0x0000000cff047212 */ /* 0x000fe400078e33ff */
[----:B------:R-:W-:-:S03]  /*02b0*/  ISETP.GE.U32.AND P0, PT, R5, 0x7, PT ;  /* 0x000000070500780c */ /* 0x000fc60003f06070 */
[----:B------:R-:W-:-:S05]  /*02c0*/  IMAD.IADD R4, R4, 0x1, R13 ;  /* 0x0000000104047824 */ /* 0x000fca00078e020d */
[----:B------:R-:W-:-:S05]  /*02d0*/  LOP3.LUT R5, R4, 0x7, RZ, 0xc0, !PT ;  /* 0x0000000704057812 */ /* 0x000fca00078ec0ff */
[----:B------:R-:W-:Y:S05]  /*02e0*/  @!P0 BRA `(.L_x_3) ;  /* 0x0000000000d08947 */ /* 0x000fea0003800000 */
[----:B------:R-:W0:Y:S01]  /*02f0*/  LDCU.64 UR4, c[0x0][0x380] ;  /* 0x00007000ff0477ac */ /* 0x000e220008000a00 */
[----:B------:R-:W1:Y:S01]  /*0300*/  LDC R8, c[0x0][0x390] ;  /* 0x0000e400ff087b82 */ /* 0x000e620000000800 */
[----:B------:R-:W-:Y:S01]  /*0310*/  LOP3.LUT R9, R4, 0xfffffff8, RZ, 0xc0, !PT ;  /* 0xfffffff804097812 */ /* 0x000fe200078ec0ff */
[----:B------:R-:W-:Y:S02]  /*0320*/  IMAD R6, R13, R12, R12 ;  /* 0x0000000c0d067224 */ /* 0x000fe400078e020c */
[----:B------:R-:W-:Y:S02]  /*0330*/  VIADD R7, R7, 0x1 ;  /* 0x0000000107077836 */ /* 0x000fe40000000000 */
[----:B------:R-:W-:Y:S02]  /*0340*/  VIADD R6, R6, 0x1 ;  /* 0x0000000106067836 */ /* 0x000fe40000000000 */
[----:B------:R-:W-:Y:S01]  /*0350*/  IMAD.MOV R9, RZ, RZ, -R9 ;  /* 0x000000ffff097224 */ /* 0x000fe200078e0a09 */
[----:B0-----:R-:W-:-:S04]  /*0360*/  UIADD3 UR4, UP0, UPT, UR4, 0x20, URZ ;  /* 0x0000002004047890 */ /* 0x001fc8000ff1e0ff */
[----:B------:R-:W-:Y:S02]  /*0370*/  UIADD3.X UR5, UPT, UPT, URZ, UR5, URZ, UP0, !UPT ;  /* 0x00000005ff057290 */ /* 0x000fe400087fe4ff */
[----:B------:R-:W-:-:S04]  /*0380*/  IMAD.U32 R14, RZ, RZ, UR4 ;  /* 0x00000004ff0e7e24 */ /* 0x000fc8000f8e00ff */
[----:B------:R-:W-:-:S07]  /*0390*/  IMAD.U32 R15, RZ, RZ, UR5 ;  /* 0x00000005ff0f7e24 */ /* 0x000fce000f8e00ff */
.L_x_4:
[----:B------:R-:W-:-:S04]  /*03a0*/  IMAD.WIDE R18, R6, 0x8, R14 ;  /* 0x0000000806127825 */ /* 0x000fc800078e020e */
[----:B--2---:R-:W-:Y:S01]  /*03b0*/  IMAD.WIDE R16, R7, 0x8, R14 ;  /* 0x0000000807107825 */ /* 0x004fe200078e020e */
[----:B------:R-:W2:Y:S04]  /*03c0*/  LDG.E.64 R20, desc[UR6][R18.64+-0x20] ;  /* 0xffffe00612147981 */ /* 0x000ea8000c1e1b00 */
[----:B------:R-:W2:Y:S04]  /*03d0*/  LDG.E.64 R26, desc[UR6][R16.64+-0x20] ;  /* 0xffffe006101a7981 */ /* 0x000ea8000c1e1b00 */
[----:B------:R-:W3:Y:S04]  /*03e0*/  LDG.E.64 R22, desc[UR6][R16.64+-0x18] ;  /* 0xffffe80610167981 */ /* 0x000ee8000c1e1b00 */
[----:B------:R-:W4:Y:S04]  /*03f0*/  LDG.E.64 R24, desc[UR6][R16.64+-0x10] ;  /* 0xfffff00610187981 */ /* 0x000f28000c1e1b00 */
[----:B------:R-:W5:Y:S01]  /*0400*/  LDG.E.64 R28, desc[UR6][R16.64+-0x8] ;  /* 0xfffff806101c7981 */ /* 0x000f62000c1e1b00 */
[----:B--2---:R-:W-:-:S07]  /*0410*/  DFMA R26, R20, -R2, R26 ;  /* 0x80000002141a722b */ /* 0x004fce000000001a */
[----:B------:R0:W-:Y:S04]  /*0420*/  STG.E.64 desc[UR6][R16.64+-0x20], R26 ;  /* 0xffffe01a10007986 */ /* 0x0001e8000c101b06 */
[----:B------:R-:W3:Y:S04]  /*0430*/  LDG.E.64 R20, desc[UR6][R18.64+-0x18] ;  /* 0xffffe80612147981 */ /* 0x000ee8000c1e1b00 */
[----:B0-----:R-:W2:Y:S01]  /*0440*/  LDG.E.64 R26, desc[UR6][R16.64] ;  /* 0x00000006101a7981 */ /* 0x001ea2000c1e1b00 */
[----:B---3--:R-:W-:-:S07]  /*0450*/  DFMA R22, R20, -R2, R22 ;  /* 0x800000021416722b */ /* 0x008fce0000000016 */
[----:B------:R0:W-:Y:S04]  /*0460*/  STG.E.64 desc[UR6][R16.64+-0x18], R22 ;  /* 0xffffe81610007986 */ /* 0x0001e8000c101b06 */
[----:B------:R-:W4:Y:S04]  /*0470*/  LDG.E.64 R20, desc[UR6][R18.64+-0x10] ;  /* 0xfffff00612147981 */ /* 0x000f28000c1e1b00 */
[----:B0-----:R-:W3:Y:S01]  /*0480*/  LDG.E.64 R22, desc[UR6][R16.64+0x8] ;  /* 0x0000080610167981 */ /* 0x001ee2000c1e1b00 */
[----:B----4-:R-:W-:-:S07]  /*0490*/  DFMA R24, R20, -R2, R24 ;  /* 0x800000021418722b */ /* 0x010fce0000000018 */
[----:B------:R0:W-:Y:S04]  /*04a0*/  STG.E.64 desc[UR6][R16.64+-0x10], R24 ;  /* 0xfffff01810007986 */ /* 0x0001e8000c101b06 */
[----:B------:R-:W5:Y:S02]  /*04b0*/  LDG.E.64 R20, desc[UR6][R18.64+-0x8] ;  /* 0xfffff80612147981 */ /* 0x000f64000c1e1b00 */
[----:B-----5:R-:W-:-:S07]  /*04c0*/  DFMA R28, R20, -R2, R28 ;  /* 0x80000002141c722b */ /* 0x020fce000000001c */
[----:B------:R4:W-:Y:S04]  /*04d0*/  STG.E.64 desc[UR6][R16.64+-0x8], R28 ;  /* 0xfffff81c10007986 */ /* 0x0009e8000c101b06 */
[----:B------:R-:W2:Y:S02]  /*04e0*/  LDG.E.64 R20, desc[UR6][R18.64] ;  /* 0x0000000612147981 */ /* 0x000ea4000c1e1b00 */
[----:B--2---:R-:W-:-:S07]  /*04f0*/  DFMA R26, R20, -R2, R26 ;  /* 0x80000002141a722b */ /* 0x004fce000000001a */
[----:B------:R2:W-:Y:S04]  /*0500*/  STG.E.64 desc[UR6][R16.64], R26 ;  /* 0x0000001a10007986 */ /* 0x0005e8000c101b06 */
[----:B------:R-:W3:Y:S02]  /*0510*/  LDG.E.64 R20, desc[UR6][R18.64+0x8] ;  /* 0x0000080612147981 */ /* 0x000ee4000c1e1b00 */
[-C--:B---3--:R-:W-:Y:S02]  /*0520*/  DFMA R22, R20, -R2.reuse, R22 ;  /* 0x800000021416722b */ /* 0x088fe40000000016 */
[----:B------:R-:W3:Y:S05]  /*0530*/  LDG.E.64 R20, desc[UR6][R16.64+0x10] ;  /* 0x0000100610147981 */ /* 0x000eea000c1e1b00 */
[----:B------:R2:W-:Y:S04]  /*0540*/  STG.E.64 desc[UR6][R16.64+0x8], R22 ;  /* 0x0000081610007986 */ /* 0x0005e8000c101b06 */
[----:B0-----:R-:W3:Y:S02]  /*0550*/  LDG.E.64 R24, desc[UR6][R18.64+0x10] ;  /* 0x0000100612187981 */ /* 0x001ee4000c1e1b00 */
[----:B---3--:R-:W-:-:S02]  /*0560*/  DFMA R20, R24, -R2, R20 ;  /* 0x800000021814722b */ /* 0x008fc40000000014 */
[----:B------:R-:W3:Y:S05]  /*0570*/  LDG.E.64 R24, desc[UR6][R16.64+0x18] ;  /* 0x0000180610187981 */ /* 0x000eea000c1e1b00 */
[----:B------:R2:W-:Y:S04]  /*0580*/  STG.E.64 desc[UR6][R16.64+0x10], R20 ;  /* 0x0000101410007986 */ /* 0x0005e8000c101b06 */
[----:B----4-:R-:W3:Y:S01]  /*0590*/  LDG.E.64 R28, desc[UR6][R18.64+0x18] ;  /* 0x00001806121c7981 */ /* 0x010ee2000c1e1b00 */
[----:B------:R-:W-:-:S04]  /*05a0*/  IADD3 R9, PT, PT, R9, 0x8, RZ ;  /* 0x0000000809097810 */ /* 0x000fc80007ffe0ff */
[----:B------:R-:W-:Y:S01]  /*05b0*/  ISETP.NE.AND P0, PT, R9, RZ, PT ;  /* 0x000000ff0900720c */ /* 0x000fe20003f05270 */
[----:B-1----:R-:W-:Y:S02]  /*05c0*/  VIADD R8, R8, 0x8 ;  /* 0x0000000808087836 */ /* 0x002fe40000000000 */
[----:B------:R-:W-:Y:S02]  /*05d0*/  VIADD R6, R6, 0x8 ;  /* 0x0000000806067836 */ /* 0x000fe40000000000 */
[----:B------:R-:W-:Y:S01]  /*05e0*/  VIADD R7, R7, 0x8 ;  /* 0x0000000807077836 */ /* 0x000fe20000000000 */
[----:B---3--:R-:W-:-:S07]  /*05f0*/  DFMA R24, R28, -R2, R24 ;  /* 0x800000021c18722b */ /* 0x008fce0000000018 */
[----:B------:R2:W-:Y:S01]  /*0600*/  STG.E.64 desc[UR6][R16.64+0x18], R24 ;  /* 0x0000181810007986 */ /* 0x0005e2000c101b06 */
[----:B------:R-:W-:Y:S05]  /*0610*/  @P0 BRA `(.L_x_4) ;  /* 0xfffffffc00600947 */ /* 0x000fea000383ffff */
[----:B------:R-:W-:-:S07]  /*0620*/  VIADD R8, R8, 0x1 ;  /* 0x0000000108087836 */ /* 0x000fce0000000000 */
.L_x_3:
[----:B------:R-:W-:-:S13]  /*0630*/  ISETP.NE.AND P0, PT, R5, RZ, PT ;  /* 0x000000ff0500720c */ /* 0x000fda0003f05270 */
[----:B------:R-:W-:Y:S05]  /*0640*/  @!P0 BRA `(.L_x_2) ;  /* 0x0000000000d48947 */ /* 0x000fea0003800000 */
[----:B------:R-:W-:Y:S02]  /*0650*/  ISETP.GE.U32.AND P0, PT, R5, 0x4, PT ;  /* 0x000000040500780c */ /* 0x000fe40003f06070 */
[----:B------:R-:W-:-:S04]  /*0660*/  LOP3.LUT R9, R4, 0x3, RZ, 0xc0, !PT ;  /* 0x0000000304097812 */ /* 0x000fc800078ec0ff */
[----:B------:R-:W-:-:S07]  /*0670*/  ISETP.NE.AND P1, PT, R9, RZ, PT ;  /* 0x000000ff0900720c */ /* 0x000fce0003f25270 */
[----:B------:R-:W-:Y:S06]  /*0680*/  @!P0 BRA `(.L_x_5) ;  /* 0x0000000000588947 */ /* 0x000fec0003800000 */
[----:B------:R-:W0:Y:S01]  /*0690*/  LDC.64 R6, c[0x0][0x380] ;  /* 0x0000e000ff067b82 */ /* 0x000e220000000a00 */
[--C-:B------:R-:W-:Y:S02]  /*06a0*/  IMAD R15, R13, R12, R8.reuse ;  /* 0x0000000c0d0f7224 */ /* 0x100fe400078e0208 */
[----:B------:R-:W-:Y:S02]  /*06b0*/  IMAD R5, R0, R13, R8 ;  /* 0x0000000d00057224 */ /* 0x000fe400078e0208 */
[----:B0-----:R-:W-:-:S04]  /*06c0*/  IMAD.WIDE R14, R15, 0x8, R6 ;  /* 0x000000080f0e7825 */ /* 0x001fc800078e0206 */
[----:B------:R-:W-:Y:S01]  /*06d0*/  IMAD.WIDE R6, R5, 0x8, R6 ;  /* 0x0000000805067825 */ /* 0x000fe200078e0206 */
[----:B--2---:R-:W2:Y:S04]  /*06e0*/  LDG.E.64 R16, desc[UR6][R14.64] ;  /* 0x000000060e107981 */ /* 0x004ea8000c1e1b00 */
[----:B------:R-:W2:Y:S04]  /*06f0*/  LDG.E.64 R18, desc[UR6][R6.64] ;  /* 0x0000000606127981 */ /* 0x000ea8000c1e1b00 */
[----:B------:R-:W3:Y:S04]  /*0700*/  LDG.E.64 R20, desc[UR6][R6.64+0x8] ;  /* 0x0000080606147981 */ /* 0x000ee8000c1e1b00 */
[----:B------:R-:W4:Y:S04]  /*0710*/  LDG.E.64 R22, desc[UR6][R6.64+0x10] ;  /* 0x0000100606167981 */ /* 0x000f28000c1e1b00 */
[----:B------:R-:W5:Y:S01]  /*0720*/  LDG.E.64 R24, desc[UR6][R6.64+0x18] ;  /* 0x0000180606187981 */ /* 0x000f62000c1e1b00 */
[----:B--2---:R-:W-:-:S07]  /*0730*/  DFMA R16, R16, -R2, R18 ;  /* 0x800000021010722b */ /* 0x004fce0000000012 */
[----:B------:R0:W-:Y:S04]  /*0740*/  STG.E.64 desc[UR6][R6.64], R16 ;  /* 0x0000001006007986 */ /* 0x0001e8000c101b06 */
[----:B------:R-:W3:Y:S02]  /*0750*/  LDG.E.64 R18, desc[UR6][R14.64+0x8] ;  /* 0x000008060e127981 */ /* 0x000ee4000c1e1b00 */
[----:B---3--:R-:W-:-:S07]  /*0760*/  DFMA R18, R18, -R2, R20 ;  /* 0x800000021212722b */ /* 0x008fce0000000014 */
[----:B------:R0:W-:Y:S04]  /*0770*/  STG.E.64 desc[UR6][R6.64+0x8], R18 ;  /* 0x0000081206007986 */ /* 0x0001e8000c101b06 */
[----:B------:R-:W4:Y:S02]  /*0780*/  LDG.E.64 R20, desc[UR6][R14.64+0x10] ;  /* 0x000010060e147981 */ /* 0x000f24000c1e1b00 */
[----:B----4-:R-:W-:-:S07]  /*0790*/  DFMA R20, R20, -R2, R22 ;  /* 0x800000021414722b */ /* 0x010fce0000000016 */
[----:B------:R0:W-:Y:S04]  /*07a0*/  STG.E.64 desc[UR6][R6.64+0x10], R20 ;  /* 0x0000101406007986 */ /* 0x0001e8000c101b06 */
[----:B------:R-:W5:Y:S01]  /*07b0*/  LDG.E.64 R22, desc[UR6][R14.64+0x18] ;  /* 0x000018060e167981 */ /* 0x000f62000c1e1b00 */
[----:B------:R-:W-:Y:S01]  /*07c0*/  VIADD R8, R8, 0x4 ;  /* 0x0000000408087836 */ /* 0x000fe20000000000 */
[----:B-----5:R-:W-:-:S07]  /*07d0*/  DFMA R22, R22, -R2, R24 ;  /* 0x800000021616722b */ /* 0x020fce0000000018 */
[----:B------:R0:W-:Y:S04]  /*07e0*/  STG.E.64 desc[UR6][R6.64+0x18], R22 ;  /* 0x0000181606007986 */ /* 0x0001e8000c101b06 */
.L_x_5:
[----:B------:R-:W-:Y:S05]  /*07f0*/  @!P1 BRA `(.L_x_2) ;  /* 0x0000000000689947 */ /* 0x000fea0003800000 */
[----:B------:R-:W-:-:S13]  /*0800*/  ISETP.NE.AND P0, PT, R9, 0x1, PT ;  /* 0x000000010900780c */ /* 0x000fda0003f05270 */
[----:B0-----:R-:W0:Y:S01]  /*0810*/  @P0 LDC.64 R6, c[0x0][0x380] ;  /* 0x0000e000ff060b82 */ /* 0x001e220000000a00 */
[--C-:B--2---:R-:W-:Y:S02]  /*0820*/  @P0 IMAD R21, R13, R12, R8.reuse ;  /* 0x0000000c0d150224 */ /* 0x104fe400078e0208 */
[----:B------:R-:W-:Y:S02]  /*0830*/  @P0 IMAD R5, R0, R13, R8 ;  /* 0x0000000d00050224 */ /* 0x000fe400078e0208 */
[----:B0-----:R-:W-:-:S04]  /*0840*/  @P0 IMAD.WIDE R20, R21, 0x8, R6 ;  /* 0x0000000815140825 */ /* 0x001fc800078e0206 */
[----:B------:R-:W-:Y:S01]  /*0850*/  @P0 IMAD.WIDE R6, R5, 0x8, R6 ;  /* 0x0000000805060825 */ /* 0x000fe200078e0206 */
[----:B------:R-:W2:Y:S04]  /*0860*/  @P0 LDG.E.64 R14, desc[UR6][R20.64] ;  /* 0x00000006140e0981 */ /* 0x000ea8000c1e1b00 */
[----:B------:R-:W2:Y:S01]  /*0870*/  @P0 LDG.E.64 R16, desc[UR6][R6.64] ;  /* 0x0000000606100981 */ /* 0x000ea2000c1e1b00 */
[----:B------:R-:W-:-:S04]  /*0880*/  LOP3.LUT R4, R4, 0x1, RZ, 0xc0, !PT ;  /* 0x0000000104047812 */ /* 0x000fc800078ec0ff */
[----:B------:R-:W-:-:S13]  /*0890*/  ISETP.NE.U32.AND P1, PT, R4, 0x1, PT ;  /* 0x000000010400780c */ /* 0x000fda0003f25070 */
[----:B------:R-:W0:Y:S01]  /*08a0*/  @!P1 LDC.64 R22, c[0x0][0x380] ;  /* 0x0000e000ff169b82 */ /* 0x000e220000000a00 */
[----:B--2---:R-:W-:Y:S01]  /*08b0*/  @P0 DFMA R16, R14, -R2, R16 ;  /* 0x800000020e10022b */ /* 0x004fe20000000010 */
[----:B------:R-:W2:Y:S06]  /*08c0*/  @P0 LDG.E.64 R14, desc[UR6][R6.64+0x8] ;  /* 0x00000806060e0981 */ /* 0x000eac000c1e1b00 */
[----:B------:R1:W-:Y:S04]  /*08d0*/  @P0 STG.E.64 desc[UR6][R6.64], R16 ;  /* 0x0000001006000986 */ /* 0x0003e8000c101b06 */
[----:B------:R-:W2:Y:S01]  /*08e0*/  @P0 LDG.E.64 R18, desc[UR6][R20.64+0x8] ;  /* 0x0000080614120981 */ /* 0x000ea2000c1e1b00 */
[----:B------:R-:W-:-:S04]  /*08f0*/  @P0 VIADD R8, R8, 0x2 ;  /* 0x0000000208080836 */ /* 0x000fc80000000000 */
[--C-:B------:R-:W-:Y:S02]  /*0900*/  @!P1 IMAD R5, R13, R12, R8.reuse ;  /* 0x0000000c0d059224 */ /* 0x100fe400078e0208 */
[----:B------:R-:W-:Y:S02]  /*0910*/  @!P1 IMAD R9, R0, R13, R8 ;  /* 0x0000000d00099224 */ /* 0x000fe400078e0208 */
[----:B0-----:R-:W-:-:S04]  /*0920*/  @!P1 IMAD.WIDE R4, R5, 0x8, R22 ;  /* 0x0000000805049825 */ /* 0x001fc800078e0216 */
[----:B------:R-:W-:Y:S01]  /*0930*/  @!P1 IMAD.WIDE R8, R9, 0x8, R22 ;  /* 0x0000000809089825 */ /* 0x000fe200078e0216 */
[----:B--2---:R-:W-:-:S07]  /*0940*/  @P0 DFMA R14, R18, -R2, R14 ;  /* 0x80000002120e022b */ /* 0x004fce000000000e */
[----:B------:R3:W-:Y:S04]  /*0950*/  @P0 STG.E.64 desc[UR6][R6.64+0x8], R14 ;  /* 0x0000080e06000986 */ /* 0x0007e8000c101b06 */
[----:B------:R-:W2:Y:S04]  /*0960*/  @!P1 LDG.E.64 R4, desc[UR6][R4.64] ;  /* 0x0000000604049981 */ /* 0x000ea8000c1e1b00 */
[----:B-1----:R-:W2:Y:S02]  /*0970*/  @!P1 LDG.E.64 R16, desc[UR6][R8.64] ;  /* 0x0000000608109981 */ /* 0x002ea4000c1e1b00 */
[----:B--2---:R-:W-:-:S07]  /*0980*/  @!P1 DFMA R16, R4, -R2, R16 ;  /* 0x800000020410922b */ /* 0x004fce0000000010 */
[----:B------:R3:W-:Y:S04]  /*0990*/  @!P1 STG.E.64 desc[UR6][R8.64], R16 ;  /* 0x0000001008009986 */ /* 0x0007e8000c101b06 */
.L_x_2:
[----:B------:R-:W1:Y:S02]  /*09a0*/  LDC.64 R4, c[0x0][0x388] ;  /* 0x0000e200ff047b82 */ /* 0x000e640000000a00 */
[----:B-1----:R-:W-:-:S04]  /*09b0*/  IMAD.WIDE R12, R12, 0x8, R4 ;  /* 0x000000080c0c7825 */ /* 0x002fc800078e0204 */
[----:B------:R-:W-:Y:S02]  /*09c0*/  IMAD.WIDE R4, R0, 0x8, R4 ;  /* 0x0000000800047825 */ /* 0x000fe400078e0204 */
[----:B------:R-:W4:Y:S04]  /*09d0*/  LDG.E.64 R12, desc[UR6][R12.64] ;  /* 0x000000060c0c7981 */ /* 0x000f28000c1e1b00 */
[----:B0--3--:R-:W4:Y:S02]  /*09e0*/  LDG.E.64 R6, desc[UR6][R4.64] ;  /* 0x0000000604067981 */ /* 0x009f24000c1e1b00 */
[----:B----4-:R-:W-:-:S07]  /*09f0*/  DFMA R6, R12, -R2, R6 ;  /* 0x800000020c06722b */ /* 0x010fce0000000006 */
[----:B------:R-:W-:Y:S04]  /*0a00*/  STG.E.64 desc[UR6][R4.64], R6 ;  /* 0x0000000604007986 */ /* 0x000fe8000c101b06 */
[----:B------:R-:W-:Y:S01]  /*0a10*/  STG.E.64 desc[UR6][R10.64], RZ ;  /* 0x000000ff0a007986 */ /* 0x000fe2000c101b06 */
[----:B------:R-:W-:Y:S05]  /*0a20*/  EXIT ;  /* 0x000000000000794d */ /* 0x000fea0003800000 */
        .weak           $__internal_0_$__cuda_sm20_div_rn_f64_full
        .type           $__internal_0_$__cuda_sm20_div_rn_f64_full,@function
        .size           $__internal_0_$__cuda_sm20_div_rn_f64_full,(.L_x_12 - $__internal_0_$__cuda_sm20_div_rn_f64_full)
$__internal_0_$__cuda_sm20_div_rn_f64_full:
[C---:B------:R-:W-:Y:S01]  /*0a30*/  FSETP.GEU.AND P0, PT, |R5|.reuse, 1.469367938527859385e-39, PT ;  /* 0x001000000500780b */ /* 0x040fe20003f0e200 */
[----:B------:R-:W-:Y:S01]  /*0a40*/  BSSY.RECONVERGENT B1, `(.L_x_6) ;  /* 0x0000057000017945 */ /* 0x000fe20003800200 */
[----:B------:R-:W-:Y:S02]  /*0a50*/  LOP3.LUT R2, R5, 0x800fffff, RZ, 0xc0, !PT ;  /* 0x800fffff05027812 */ /* 0x000fe400078ec0ff */
[C---:B------:R-:W-:Y:S02]  /*0a60*/  FSETP.GEU.AND P2, PT, |R9|.reuse, 1.469367938527859385e-39, PT ;  /* 0x001000000900780b */ /* 0x040fe40003f4e200 */
[----:B------:R-:W-:Y:S01]  /*0a70*/  LOP3.LUT R3, R2, 0x3ff00000, RZ, 0xfc, !PT ;  /* 0x3ff0000002037812 */ /* 0x000fe200078efcff */
[----:B------:R-:W-:Y:S01]  /*0a80*/  IMAD.MOV.U32 R2, RZ, RZ, R4 ;  /* 0x000000ffff027224 */ /* 0x000fe200078e0004 */
[----:B------:R-:W-:Y:S02]  /*0a90*/  MOV R12, 0x1 ;  /* 0x00000001000c7802 */ /* 0x000fe40000000f00 */
[----:B------:R-:W-:-:S02]  /*0aa0*/  LOP3.LUT R14, R9, 0x7ff00000, RZ, 0xc0, !PT ;  /* 0x7ff00000090e7812 */ /* 0x000fc400078ec0ff */
[----:B------:R-:W-:Y:S01]  /*0ab0*/  LOP3.LUT R21, R5, 0x7ff00000, RZ, 0xc0, !PT ;  /* 0x7ff0000005157812 */ /* 0x000fe200078ec0ff */
[----:B------:R-:W-:-:S03]  /*0ac0*/  @!P0 DMUL R2, R4, 8.98846567431157953865e+307 ;  /* 0x7fe0000004028828 */ /* 0x000fc60000000000 */
[C---:B------:R-:W-:Y:S02]  /*0ad0*/  ISETP.GE.U32.AND P1, PT, R14.reuse, R21, PT ;  /* 0x000000150e00720c */ /* 0x040fe40003f26070 */
[----:B------:R-:W-:Y:S01]  /*0ae0*/  @!P2 LOP3.LUT R15, R5, 0x7ff00000, RZ, 0xc0, !PT ;  /* 0x7ff00000050fa812 */ /* 0x000fe200078ec0ff */
[----:B------:R-:W0:Y:S03]  /*0af0*/  MUFU.RCP64H R13, R3 ;  /* 0x00000003000d7308 */ /* 0x000e260000001800 */
[----:B------:R-:W-:Y:S01]  /*0b00*/  @!P2 ISETP.GE.U32.AND P3, PT, R14, R15, PT ;  /* 0x0000000f0e00a20c */ /* 0x000fe20003f66070 */
[----:B------:R-:W-:-:S05]  /*0b10*/  IMAD.MOV.U32 R15, RZ, RZ, 0x1ca00000 ;  /* 0x1ca00000ff0f7424 */ /* 0x000fca00078e00ff */
[----:B------:R-:W-:-:S04]  /*0b20*/  @!P2 SEL R19, R15, 0x63400000, !P3 ;  /* 0x634000000f13a807 */ /* 0x000fc80005800000 */
[----:B------:R-:W-:Y:S01]  /*0b30*/  @!P2 LOP3.LUT R22, R19, 0x80000000, R9, 0xf8, !PT ;  /* 0x800000001316a812 */ /* 0x000fe200078ef809 */
[----:B0-----:R-:W-:-:S03]  /*0b40*/  DFMA R16, R12, -R2, 1 ;  /* 0x3ff000000c10742b */ /* 0x001fc60000000802 */
[----:B------:R-:W-:Y:S01]  /*0b50*/  @!P2 LOP3.LUT R23, R22, 0x100000, RZ, 0xfc, !PT ;  /* 0x001000001617a812 */ /* 0x000fe200078efcff */
[----:B------:R-:W-:-:S04]  /*0b60*/  @!P2 IMAD.MOV.U32 R22, RZ, RZ, RZ ;  /* 0x000000ffff16a224 */ /* 0x000fc800078e00ff */
[----:B------:R-:W-:-:S08]  /*0b70*/  DFMA R16, R16, R16, R16 ;  /* 0x000000101010722b */ /* 0x000fd00000000010 */
[----:B------:R-:W-:Y:S01]  /*0b80*/  DFMA R16, R12, R16, R12 ;  /* 0x000000100c10722b */ /* 0x000fe2000000000c */
[----:B------:R-:W-:Y:S01]  /*0b90*/  SEL R13, R15, 0x63400000, !P1 ;  /* 0x634000000f0d7807 */ /* 0x000fe20004800000 */
[----:B------:R-:W-:-:S03]  /*0ba0*/  IMAD.MOV.U32 R12, RZ, RZ, R8 ;  /* 0x000000ffff0c7224 */ /* 0x000fc600078e0008 */
[----:B------:R-:W-:-:S03]  /*0bb0*/  LOP3.LUT R13, R13, 0x800fffff, R9, 0xf8, !PT ;  /* 0x800fffff0d0d7812 */ /* 0x000fc600078ef809 */
[----:B------:R-:W-:-:S03]  /*0bc0*/  DFMA R18, R16, -R2, 1 ;  /* 0x3ff000001012742b */ /* 0x000fc60000000802 */
[----:B------:R-:W-:Y:S01]  /*0bd0*/  @!P2 DFMA R12, R12, 2, -R22 ;  /* 0x400000000c0ca82b */ /* 0x000fe20000000816 */
[----:B------:R-:W-:-:S04]  /*0be0*/  IMAD.MOV.U32 R22, RZ, RZ, R14 ;  /* 0x000000ffff167224 */ /* 0x000fc800078e000e */
[----:B------:R-:W-:Y:S01]  /*0bf0*/  DFMA R16, R16, R18, R16 ;  /* 0x000000121010722b */ /* 0x000fe20000000010 */
[----:B------:R-:W-:Y:S01]  /*0c00*/  IMAD.MOV.U32 R23, RZ, RZ, R21 ;  /* 0x000000ffff177224 */ /* 0x000fe200078e0015 */
[----:B------:R-:W-:-:S03]  /*0c10*/  @!P0 LOP3.LUT R23, R3, 0x7ff00000, RZ, 0xc0, !PT ;  /* 0x7ff0000003178812 */ /* 0x000fc600078ec0ff */
[----:B------:R-:W-:Y:S02]  /*0c20*/  @!P2 LOP3.LUT R22, R13, 0x7ff00000, RZ, 0xc0, !PT ;  /* 0x7ff000000d16a812 */ /* 0x000fe400078ec0ff */
[----:B------:R-:W-:Y:S01]  /*0c30*/  VIADD R25, R23, 0xffffffff ;  /* 0xffffffff17197836 */ /* 0x000fe20000000000 */
[----:B------:R-:W-:Y:S02]  /*0c40*/  DMUL R18, R16, R12 ;  /* 0x0000000c10127228 */ /* 0x000fe40000000000 */
[----:B------:R-:W-:-:S05]  /*0c50*/  VIADD R24, R22, 0xffffffff ;  /* 0xffffffff16187836 */ /* 0x000fca0000000000 */
[----:B------:R-:W-:Y:S01]  /*0c60*/  ISETP.GT.U32.AND P0, PT, R24, 0x7feffffe, PT ;  /* 0x7feffffe1800780c */ /* 0x000fe20003f04070 */
[----:B------:R-:W-:-:S03]  /*0c70*/  DFMA R20, R18, -R2, R12 ;  /* 0x800000021214722b */ /* 0x000fc6000000000c */
[----:B------:R-:W-:-:S05]  /*0c80*/  ISETP.GT.U32.OR P0, PT, R25, 0x7feffffe, P0 ;  /* 0x7feffffe1900780c */ /* 0x000fca0000704470 */
[----:B------:R-:W-:-:S08]  /*0c90*/  DFMA R16, R16, R20, R18 ;  /* 0x000000141010722b */ /* 0x000fd00000000012 */
[----:B------:R-:W-:Y:S05]  /*0ca0*/  @P0 BRA `(.L_x_7) ;  /* 0x00000000006c0947 */ /* 0x000fea0003800000 */
[----:B------:R-:W-:-:S04]  /*0cb0*/  LOP3.LUT R9, R5, 0x7ff00000, RZ, 0xc0, !PT ;  /* 0x7ff0000005097812 */ /* 0x000fc800078ec0ff */
[CC--:B------:R-:W-:Y:S02]  /*0cc0*/  VIADDMNMX R8, R14.reuse, -R9.reuse, 0xb9600000, !PT ;  /* 0xb96000000e087446 */ /* 0x0c0fe40007800909 */
[----:B------:R-:W-:Y:S02]  /*0cd0*/  ISETP.GE.U32.AND P0, PT, R14, R9, PT ;  /* 0x000000090e00720c */ /* 0x000fe40003f06070 */
[----:B------:R-:W-:Y:S02]  /*0ce0*/  VIMNMX R8, PT, PT, R8, 0x46a00000, PT ;  /* 0x46a0000008087848 */ /* 0x000fe40003fe0100 */
[----:B------:R-:W-:-:S04]  /*0cf0*/  SEL R15, R15, 0x63400000, !P0 ;  /* 0x634000000f0f7807 */ /* 0x000fc80004000000 */
[----:B------:R-:W-:Y:S01]  /*0d00*/  IADD3 R18, PT, PT, -R15, R8, RZ ;  /* 0x000000080f127210 */ /* 0x000fe20007ffe1ff */
[----:B------:R-:W-:-:S04]  /*0d10*/  IMAD.MOV.U32 R8, RZ, RZ, RZ ;  /* 0x000000ffff087224 */ /* 0x000fc800078e00ff */
[----:B------:R-:W-:-:S06]  /*0d20*/  VIADD R9, R18, 0x7fe00000 ;  /* 0x7fe0000012097836 */ /* 0x000fcc0000000000 */
[----:B------:R-:W-:-:S10]  /*0d30*/  DMUL R14, R16, R8 ;  /* 0x00000008100e7228 */ /* 0x000fd40000000000 */
[----:B------:R-:W-:-:S13]  /*0d40*/  FSETP.GTU.AND P0, PT, |R15|, 1.469367938527859385e-39, PT ;  /* 0x001000000f00780b */ /* 0x000fda0003f0c200 */
[----:B------:R-:W-:Y:S05]  /*0d50*/  @P0 BRA `(.L_x_8) ;  /* 0x0000000000940947 */ /* 0x000fea0003800000 */
[----:B------:R-:W-:Y:S01]  /*0d60*/  DFMA R2, R16, -R2, R12 ;  /* 0x800000021002722b */ /* 0x000fe2000000000c */
[----:B------:R-:W-:-:S09]  /*0d70*/  IMAD.MOV.U32 R8, RZ, RZ, RZ ;  /* 0x000000ffff087224 */ /* 0x000fd200078e00ff */
[C---:B------:R-:W-:Y:S02]  /*0d80*/  FSETP.NEU.AND P0, PT, R3.reuse, RZ, PT ;  /* 0x000000ff0300720b */ /* 0x040fe40003f0d000 */
[----:B------:R-:W-:-:S04]  /*0d90*/  LOP3.LUT R5, R3, 0x80000000, R5, 0x48, !PT ;  /* 0x8000000003057812 */ /* 0x000fc800078e4805 */
[----:B------:R-:W-:-:S07]  /*0da0*/  LOP3.LUT R9, R5, R9, RZ, 0xfc, !PT ;  /* 0x0000000905097212 */ /* 0x000fce00078efcff */
[----:B------:R-:W-:Y:S05]  /*0db0*/  @!P0 BRA `(.L_x_8) ;  /* 0x00000000007c8947 */ /* 0x000fea0003800000 */
[----:B------:R-:W-:Y:S01]  /*0dc0*/  IMAD.MOV R3, RZ, RZ, -R18 ;  /* 0x000000ffff037224 */ /* 0x000fe200078e0a12 */
[----:B------:R-:W-:Y:S01]  /*0dd0*/  DMUL.RP R8, R16, R8 ;  /* 0x0000000810087228 */ /* 0x000fe20000008000 */
[----:B------:R-:W-:-:S06]  /*0de0*/  IMAD.MOV.U32 R2, RZ, RZ, RZ ;  /* 0x000000ffff027224 */ /* 0x000fcc00078e00ff */
[----:B------:R-:W-:-:S03]  /*0df0*/  DFMA R2, R14, -R2, R16 ;  /* 0x800000020e02722b */ /* 0x000fc60000000010 */
[----:B------:R-:W-:-:S03]  /*0e00*/  LOP3.LUT R5, R9, R5, RZ, 0x3c, !PT ;  /* 0x0000000509057212 */ /* 0x000fc600078e3cff */
[----:B------:R-:W-:-:S04]  /*0e10*/  IADD3 R2, PT, PT, -R18, -0x43300000, RZ ;  /* 0xbcd0000012027810 */ /* 0x000fc80007ffe1ff */
[----:B------:R-:W-:-:S04]  /*0e20*/  FSETP.NEU.AND P0, PT, |R3|, R2, PT ;  /* 0x000000020300720b */ /* 0x000fc80003f0d200 */
[----:B------:R-:W-:Y:S02]  /*0e30*/  FSEL R14, R8, R14, !P0 ;  /* 0x0000000e080e7208 */ /* 0x000fe40004000000 */
[----:B------:R-:W-:Y:S01]  /*0e40*/  FSEL R15, R5, R15, !P0 ;  /* 0x0000000f050f7208 */ /* 0x000fe20004000000 */
[----:B------:R-:W-:Y:S06]  /*0e50*/  BRA `(.L_x_8) ;  /* 0x0000000000547947 */ /* 0x000fec0003800000 */
.L_x_7:
[----:B------:R-:W-:-:S14]  /*0e60*/  DSETP.NAN.AND P0, PT, R8, R8, PT ;  /* 0x000000080800722a */ /* 0x000fdc0003f08000 */
[----:B------:R-:W-:Y:S05]  /*0e70*/  @P0 BRA `(.L_x_9) ;  /* 0x0000000000440947 */ /* 0x000fea0003800000 */
[----:B------:R-:W-:-:S14]  /*0e80*/  DSETP.NAN.AND P0, PT, R4, R4, PT ;  /* 0x000000040400722a */ /* 0x000fdc0003f08000 */
[----:B------:R-:W-:Y:S05]  /*0e90*/  @P0 BRA `(.L_x_10) ;  /* 0x0000000000300947 */ /* 0x000fea0003800000 */
[----:B------:R-:W-:Y:S01]  /*0ea0*/  ISETP.NE.AND P0, PT, R22, R23, PT ;  /* 0x000000171600720c */ /* 0x000fe20003f05270 */
[----:B------:R-:W-:Y:S02]  /*0eb0*/  IMAD.MOV.U32 R14, RZ, RZ, 0x0 ;  /* 0x00000000ff0e7424 */ /* 0x000fe400078e00ff */
[----:B------:R-:W-:-:S10]  /*0ec0*/  IMAD.MOV.U32 R15, RZ, RZ, -0x80000 ;  /* 0xfff80000ff0f7424 */ /* 0x000fd400078e00ff */
[----:B------:R-:W-:Y:S05]  /*0ed0*/  @!P0 BRA `(.L_x_8) ;  /* 0x0000000000348947 */ /* 0x000fea0003800000 */
[----:B------:R-:W-:Y:S02]  /*0ee0*/  ISETP.NE.AND P0, PT, R22, 0x7ff00000, PT ;  /* 0x7ff000001600780c */ /* 0x000fe40003f05270 */
[----:B------:R-:W-:Y:S02]  /*0ef0*/  LOP3.LUT R15, R9, 0x80000000, R5, 0x48, !PT ;  /* 0x80000000090f7812 */ /* 0x000fe400078e4805 */
[----:B------:R-:W-:-:S13]  /*0f00*/  ISETP.EQ.OR P0, PT, R23, RZ, !P0 ;  /* 0x000000ff1700720c */ /* 0x000fda0004702670 */
[----:B------:R-:W-:Y:S02]  /*0f10*/  @P0 LOP3.LUT R2, R15, 0x7ff00000, RZ, 0xfc, !PT ;  /* 0x7ff000000f020812 */ /* 0x000fe400078efcff */
[----:B------:R-:W-:Y:S01]  /*0f20*/  @!P0 MOV R14, RZ ;  /* 0x000000ff000e8202 */ /* 0x000fe20000000f00 */
[----:B------:R-:W-:Y:S02]  /*0f30*/  @P0 IMAD.MOV.U32 R14, RZ, RZ, RZ ;  /* 0x000000ffff0e0224 */ /* 0x000fe400078e00ff */
[----:B------:R-:W-:Y:S01]  /*0f40*/  @P0 IMAD.MOV.U32 R15, RZ, RZ, R2 ;  /* 0x000000ffff0f0224 */ /* 0x000fe200078e0002 */
[----:B------:R-:W-:Y:S06]  /*0f50*/  BRA `(.L_x_8) ;  /* 0x0000000000147947 */ /* 0x000fec0003800000 */
.L_x_10:
[----:B------:R-:W-:Y:S01]  /*0f60*/  LOP3.LUT R15, R5, 0x80000, RZ, 0xfc, !PT ;  /* 0x00080000050f7812 */ /* 0x000fe200078efcff */
[----:B------:R-:W-:Y:S01]  /*0f70*/  IMAD.MOV.U32 R14, RZ, RZ, R4 ;  /* 0x000000ffff0e7224 */ /* 0x000fe200078e0004 */
[----:B------:R-:W-:Y:S06]  /*0f80*/  BRA `(.L_x_8) ;  /* 0x0000000000087947 */ /* 0x000fec0003800000 */
.L_x_9:
[----:B------:R-:W-:Y:S01]  /*0f90*/  LOP3.LUT R15, R9, 0x80000, RZ, 0xfc, !PT ;  /* 0x00080000090f7812 */ /* 0x000fe200078efcff */
[----:B------:R-:W-:-:S07]  /*0fa0*/  IMAD.MOV.U32 R14, RZ, RZ, R8 ;  /* 0x000000ffff0e7224 */ /* 0x000fce00078e0008 */
.L_x_8:
[----:B------:R-:W-:Y:S05]  /*0fb0*/  BSYNC.RECONVERGENT B1 ;  /* 0x0000000000017941 */ /* 0x000fea0003800200 */
.L_x_6:
[----:B------:R-:W-:Y:S02]  /*0fc0*/  IMAD.MOV.U32 R2, RZ, RZ, R6 ;  /* 0x000000ffff027224 */ /* 0x000fe400078e0006 */
[----:B------:R-:W-:-:S04]  /*0fd0*/  IMAD.MOV.U32 R3, RZ, RZ, 0x0 ;  /* 0x00000000ff037424 */ /* 0x000fc800078e00ff */
[----:B------:R-:W-:Y:S05]  /*0fe0*/  RET.REL.NODEC R2 `(_Z15division_kernelPdS_ii) ;  /* 0xfffffff002047950 */ /* 0x000fea0003c3ffff */
.L_x_11:
[----:B------:R-:W-:-:S00]  /*0ff0*/  BRA `(.L_x_11) ;  /* 0xfffffffc00fc7947 */ /* 0x000fc0000383ffff */
[----:B------:R-:W-:-:S00]  /*1000*/  NOP ;  /* 0x0000000000007918 */ /* 0x000fc00000000000 */
[----:B------:R-:W-:-:S00]  /*1010*/  NOP ;  /* 0x0000000000007918 */ /* 0x000fc00000000000 */
[----:B------:R-:W-:-:S00]  /*1020*/  NOP ;  /* 0x0000000000007918 */ /* 0x000fc00000000000 */
[----:B------:R-:W-:-:S00]  /*1030*/  NOP ;  /* 0x0000000000007918 */ /* 0x000fc00000000000 */
[----:B------:R-:W-:-:S00]  /*1040*/  NOP ;  /* 0x0000000000007918 */ /* 0x000fc00000000000 */
[----:B------:R-:W-:-:S00]  /*1050*/  NOP ;  /* 0x0000000000007918 */ /* 0x000fc00000000000 */
[----:B------:R-:W-:-:S00]  /*1060*/  NOP ;  /* 0x0000000000007918 */ /* 0x000fc00000000000 */
[----:B------:R-:W-:-:S00]  /*1070*/  NOP ;  /* 0x0000000000007918 */ /* 0x000fc00000000000 */
.L_x_12:


//--------------------- .nv.shared.reserved.0     --------------------------
	.section	.nv.shared.reserved.0,"aw",@nobits
	.weak		__nv_reservedSMEM_offset_0_alias
	.size		__nv_reservedSMEM_offset_0_alias, 0, 64
	.other		__nv_reservedSMEM_offset_0_alias,@"STO_CUDA_RESERVED_SHARED STV_DEFAULT"
__nv_reservedSMEM_offset_0_alias:
	.zero		0
	.zero		64


//--------------------- .nv.constant0._Z15division_kernelPdS_ii --------------------------
	.section	.nv.constant0._Z15division_kernelPdS_ii,"a",@progbits
	.sectionflags	@""
	.align	4
.nv.constant0._Z15division_kernelPdS_ii:
	.zero		920


//--------------------- SYMBOLS --------------------------

	.type		.nv.reservedSmem.offset0,@object
	.size		.nv.reservedSmem.offset0,0x4
